//
// Generated by NVIDIA NVVM Compiler
//
// Compiler Build ID: CL-36424714
// Cuda compilation tools, release 13.0, V13.0.88
// Based on NVVM 20.0.0
//

.version 9.0
.target sm_100
.address_size 64

	// .globl	dnorm_kernel

.visible .entry dnorm_kernel(
	.param .u64 .ptr .align 1 dnorm_kernel_param_0,
	.param .u32 dnorm_kernel_param_1,
	.param .f32 dnorm_kernel_param_2,
	.param .f32 dnorm_kernel_param_3
)
{
	.reg .pred 	%p<5>;
	.reg .b32 	%r<30>;
	.reg .b32 	%f<10>;
	.reg .b64 	%rd<5>;
	.reg .b64 	%fd<32>;

	ld.param.u64 	%rd2, [dnorm_kernel_param_0];
	ld.param.u32 	%r5, [dnorm_kernel_param_1];
	ld.param.f32 	%f2, [dnorm_kernel_param_2];
	ld.param.f32 	%f3, [dnorm_kernel_param_3];
	mov.u32 	%r6, %ctaid.x;
	mov.u32 	%r7, %ctaid.y;
	mov.u32 	%r8, %nctaid.x;
	mad.lo.s32 	%r9, %r7, %r8, %r6;
	mov.u32 	%r10, %ntid.x;
	mov.u32 	%r11, %ntid.y;
	mov.u32 	%r12, %ntid.z;
	mov.u32 	%r13, %tid.z;
	mov.u32 	%r14, %tid.y;
	mov.u32 	%r15, %tid.x;
	mad.lo.s32 	%r16, %r9, %r12, %r13;
	mad.lo.s32 	%r17, %r16, %r11, %r14;
	mad.lo.s32 	%r1, %r17, %r10, %r15;
	setp.ge.s32 	%p1, %r1, %r5;
	@%p1 bra 	$L__BB0_5;
	cvta.to.global.u64 	%rd3, %rd2;
	mul.wide.s32 	%rd4, %r1, 4;
	add.s64 	%rd1, %rd3, %rd4;
	ld.global.f32 	%f4, [%rd1];
	sub.f32 	%f5, %f4, %f2;
	div.rn.f32 	%f6, %f5, %f3;
	cvt.f64.f32 	%fd6, %f6;
	mul.f64 	%fd7, %fd6, 0dBFE0000000000000;
	mul.f64 	%fd1, %fd7, %fd6;
	fma.rn.f64 	%fd8, %fd1, 0d3FF71547652B82FE, 0d4338000000000000;
	{
	.reg .b32 %temp; 
	mov.b64 	{%r2, %temp}, %fd8;
	}
	mov.f64 	%fd9, 0dC338000000000000;
	add.rn.f64 	%fd10, %fd8, %fd9;
	fma.rn.f64 	%fd11, %fd10, 0dBFE62E42FEFA39EF, %fd1;
	fma.rn.f64 	%fd12, %fd10, 0dBC7ABC9E3B39803F, %fd11;
	fma.rn.f64 	%fd13, %fd12, 0d3E5ADE1569CE2BDF, 0d3E928AF3FCA213EA;
	fma.rn.f64 	%fd14, %fd13, %fd12, 0d3EC71DEE62401315;
	fma.rn.f64 	%fd15, %fd14, %fd12, 0d3EFA01997C89EB71;
	fma.rn.f64 	%fd16, %fd15, %fd12, 0d3F2A01A014761F65;
	fma.rn.f64 	%fd17, %fd16, %fd12, 0d3F56C16C1852B7AF;
	fma.rn.f64 	%fd18, %fd17, %fd12, 0d3F81111111122322;
	fma.rn.f64 	%fd19, %fd18, %fd12, 0d3FA55555555502A1;
	fma.rn.f64 	%fd20, %fd19, %fd12, 0d3FC5555555555511;
	fma.rn.f64 	%fd21, %fd20, %fd12, 0d3FE000000000000B;
	fma.rn.f64 	%fd22, %fd21, %fd12, 0d3FF0000000000000;
	fma.rn.f64 	%fd23, %fd22, %fd12, 0d3FF0000000000000;
	{
	.reg .b32 %temp; 
	mov.b64 	{%r3, %temp}, %fd23;
	}
	{
	.reg .b32 %temp; 
	mov.b64 	{%temp, %r4}, %fd23;
	}
	shl.b32 	%r18, %r2, 20;
	add.s32 	%r19, %r18, %r4;
	mov.b64 	%fd31, {%r3, %r19};
	{
	.reg .b32 %temp; 
	mov.b64 	{%temp, %r20}, %fd1;
	}
	mov.b32 	%f7, %r20;
	abs.f32 	%f1, %f7;
	setp.lt.f32 	%p2, %f1, 0f4086232B;
	@%p2 bra 	$L__BB0_4;
	setp.lt.f64 	%p3, %fd1, 0d0000000000000000;
	add.f64 	%fd24, %fd1, 0d7FF0000000000000;
	selp.f64 	%fd31, 0d0000000000000000, %fd24, %p3;
	setp.geu.f32 	%p4, %f1, 0f40874800;
	@%p4 bra 	$L__BB0_4;
	shr.u32 	%r21, %r2, 31;
	add.s32 	%r22, %r2, %r21;
	shr.s32 	%r23, %r22, 1;
	shl.b32 	%r24, %r23, 20;
	add.s32 	%r25, %r4, %r24;
	mov.b64 	%fd25, {%r3, %r25};
	sub.s32 	%r26, %r2, %r23;
	shl.b32 	%r27, %r26, 20;
	add.s32 	%r28, %r27, 1072693248;
	mov.b32 	%r29, 0;
	mov.b64 	%fd26, {%r29, %r28};
	mul.f64 	%fd31, %fd26, %fd25;
$L__BB0_4:
	cvt.rn.f32.f64 	%f8, %fd31;
	cvt.f64.f32 	%fd27, %f8;
	cvt.f64.f32 	%fd28, %f3;
	mul.f64 	%fd29, %fd28, 0d40040D931FF62705;
	div.rn.f64 	%fd30, %fd27, %fd29;
	cvt.rn.f32.f64 	%f9, %fd30;
	st.global.f32 	[%rd1], %f9;
$L__BB0_5:
	ret;

}


// ===== COMPILED SASS (sm_100) =====

	.target	sm_100

	.elftype	@"ET_EXEC"


//--------------------- .note.nv.tkinfo           --------------------------
	.section	.note.nv.tkinfo,"",@"SHT_NOTE"
	.sectionflags	@"SHF_NOTE_NV_TKINFO"
	.tkinfo
        /*0018*/ 	.word	0x00000002
        /*0030*/ 	.string	""
        /*0030*/ 	.string	"ptxas"
        /*0030*/ 	.string	"Cuda compilation tools, release 13.0, V13.0.88"
        /*0030*/ 	.string	"Build cuda_13.0.r13.0/compiler.36424714_0"
        /*0030*/ 	.string	"-arch sm_100 -m 64 "



//--------------------- .note.nv.cuinfo           --------------------------
	.section	.note.nv.cuinfo,"",@"SHT_NOTE"
	.sectionflags	@"SHF_NOTE_NV_CUINFO"
        /*0018*/ 	.short	0x0002
        /*001a*/ 	.short	0x0064
        /*001c*/ 	.short	0x0082
	.zero		2


//--------------------- .nv.info                  --------------------------
	.section	.nv.info,"",@"SHT_CUDA_INFO"
	.align	4


	//----- nvinfo : EIATTR_REGCOUNT
	.align		4
        /*0000*/ 	.byte	0x04, 0x2f
        /*0002*/ 	.short	(.L_1 - .L_0)
	.align		4
.L_0:
        /*0004*/ 	.word	index@(dnorm_kernel)
        /*0008*/ 	.word	0x0000001a


	//----- nvinfo : EIATTR_FRAME_SIZE
	.align		4
.L_1:
        /*000c*/ 	.byte	0x04, 0x11
        /*000e*/ 	.short	(.L_3 - .L_2)
	.align		4
.L_2:
        /*0010*/ 	.word	index@($__internal_1_$__cuda_sm3x_div_rn_noftz_f32_slowpath)
        /*0014*/ 	.word	0x00000000


	//----- nvinfo : EIATTR_FRAME_SIZE
	.align		4
.L_3:
        /*0018*/ 	.byte	0x04, 0x11
        /*001a*/ 	.short	(.L_5 - .L_4)
	.align		4
.L_4:
        /*001c*/ 	.word	index@($__internal_0_$__cuda_sm20_div_rn_f64_full)
        /*0020*/ 	.word	0x00000000


	//----- nvinfo : EIATTR_FRAME_SIZE
	.align		4
.L_5:
        /*0024*/ 	.byte	0x04, 0x11
        /*0026*/ 	.short	(.L_7 - .L_6)
	.align		4
.L_6:
        /*0028*/ 	.word	index@(dnorm_kernel)
        /*002c*/ 	.word	0x00000000


	//----- nvinfo : EIATTR_MIN_STACK_SIZE
	.align		4
.L_7:
        /*0030*/ 	.byte	0x04, 0x12
        /*0032*/ 	.short	(.L_9 - .L_8)
	.align		4
.L_8:
        /*0034*/ 	.word	index@(dnorm_kernel)
        /*0038*/ 	.word	0x00000000
.L_9:


//--------------------- .nv.compat                --------------------------
	.section	.nv.compat,"",@"SHT_CUDA_COMPAT_INFO"
	.align	4
        /*0000*/ 	.byte	0x02, 0x09, 0x00, 0x00, 0x02, 0x02, 0x01, 0x00, 0x02, 0x05, 0x05, 0x00, 0x03, 0x07, 0x01, 0x01
        /*0010*/ 	.byte	0x02, 0x03, 0x00, 0x00, 0x02, 0x06, 0x01, 0x00, 0x04, 0x0b, 0x08, 0x00, 0x01, 0x00, 0x00, 0x00
        /*0020*/ 	.byte	0x00, 0x00, 0x00, 0x00


//--------------------- .nv.info.dnorm_kernel     --------------------------
	.section	.nv.info.dnorm_kernel,"",@"SHT_CUDA_INFO"
	.sectionflags	@""
	.align	4


	//----- nvinfo : EIATTR_CUDA_API_VERSION
	.align		4
        /*0000*/ 	.byte	0x04, 0x37
        /*0002*/ 	.short	(.L_11 - .L_10)
.L_10:
        /*0004*/ 	.word	0x00000082


	//----- nvinfo : EIATTR_KPARAM_INFO
	.align		4
.L_11:
        /*0008*/ 	.byte	0x04, 0x17
        /*000a*/ 	.short	(.L_13 - .L_12)
.L_12:
        /*000c*/ 	.word	0x00000000
        /*0010*/ 	.short	0x0003
        /*0012*/ 	.short	0x0010
        /*0014*/ 	.byte	0x00, 0xf0, 0x11, 0x00


	//----- nvinfo : EIATTR_KPARAM_INFO
	.align		4
.L_13:
        /*0018*/ 	.byte	0x04, 0x17
        /*001a*/ 	.short	(.L_15 - .L_14)
.L_14:
        /*001c*/ 	.word	0x00000000
        /*0020*/ 	.short	0x0002
        /*0022*/ 	.short	0x000c
        /*0024*/ 	.byte	0x00, 0xf0, 0x11, 0x00


	//----- nvinfo : EIATTR_KPARAM_INFO
	.align		4
.L_15:
        /*0028*/ 	.byte	0x04, 0x17
        /*002a*/ 	.short	(.L_17 - .L_16)
.L_16:
        /*002c*/ 	.word	0x00000000
        /*0030*/ 	.short	0x0001
        /*0032*/ 	.short	0x0008
        /*0034*/ 	.byte	0x00, 0xf0, 0x11, 0x00


	//----- nvinfo : EIATTR_KPARAM_INFO
	.align		4
.L_17:
        /*0038*/ 	.byte	0x04, 0x17
        /*003a*/ 	.short	(.L_19 - .L_18)
.L_18:
        /*003c*/ 	.word	0x00000000
        /*0040*/ 	.short	0x0000
        /*0042*/ 	.short	0x0000
        /*0044*/ 	.byte	0x00, 0xf5, 0x21, 0x00


	//----- nvinfo : EIATTR_SPARSE_MMA_MASK
	.align		4
.L_19:
        /*0048*/ 	.byte	0x03, 0x50
        /*004a*/ 	.short	0x0000


	//----- nvinfo : EIATTR_MAXREG_COUNT
	.align		4
        /*004c*/ 	.byte	0x03, 0x1b
        /*004e*/ 	.short	0x00ff


	//----- nvinfo : EIATTR_MERCURY_ISA_VERSION
	.align		4
        /*0050*/ 	.byte	0x03, 0x5f
        /*0052*/ 	.short	0x0101


	//----- nvinfo : EIATTR_VRC_CTA_INIT_COUNT
	.align		4
        /*0054*/ 	.byte	0x02, 0x4a
	.zero		1
	.zero		1


	//----- nvinfo : EIATTR_EXIT_INSTR_OFFSETS
	.align		4
        /*0058*/ 	.byte	0x04, 0x1c
        /*005a*/ 	.short	(.L_21 - .L_20)


	//   ....[0]....
.L_20:
        /*005c*/ 	.word	0x00000100


	//   ....[1]....
        /*0060*/ 	.word	0x00000810


	//----- nvinfo : EIATTR_CRS_STACK_SIZE
	.align		4
.L_21:
        /*0064*/ 	.byte	0x04, 0x1e
        /*0066*/ 	.short	(.L_23 - .L_22)
.L_22:
        /*0068*/ 	.word	0x00000000


	//----- nvinfo : EIATTR_CBANK_PARAM_SIZE
	.align		4
.L_23:
        /*006c*/ 	.byte	0x03, 0x19
        /*006e*/ 	.short	0x0014


	//----- nvinfo : EIATTR_PARAM_CBANK
	.align		4
        /*0070*/ 	.byte	0x04, 0x0a
        /*0072*/ 	.short	(.L_25 - .L_24)
	.align		4
.L_24:
        /*0074*/ 	.word	index@(.nv.constant0.dnorm_kernel)
        /*0078*/ 	.short	0x0380
        /*007a*/ 	.short	0x0014


	//----- nvinfo : EIATTR_SW_WAR
	.align		4
.L_25:
        /*007c*/ 	.byte	0x04, 0x36
        /*007e*/ 	.short	(.L_27 - .L_26)
.L_26:
        /*0080*/ 	.word	0x00000008
.L_27:


//--------------------- .nv.callgraph             --------------------------
	.section	.nv.callgraph,"",@"SHT_CUDA_CALLGRAPH"
	.align	4
	.sectionentsize	8
	.align		4
        /*0000*/ 	.word	0x00000000
	.align		4
        /*0004*/ 	.word	0xffffffff
	.align		4
        /*0008*/ 	.word	0x00000000
	.align		4
        /*000c*/ 	.word	0xfffffffe
	.align		4
        /*0010*/ 	.word	0x00000000
	.align		4
        /*0014*/ 	.word	0xfffffffd
	.align		4
        /*0018*/ 	.word	0x00000000
	.align		4
        /*001c*/ 	.word	0xfffffffc


//--------------------- .text.dnorm_kernel        --------------------------
	.section	.text.dnorm_kernel,"ax",@progbits
	.align	128
        .global         dnorm_kernel
        .type           dnorm_kernel,@function
        .size           dnorm_kernel,(.L_x_24 - dnorm_kernel)
        .other          dnorm_kernel,@"STO_CUDA_ENTRY STV_DEFAULT"
dnorm_kernel:
.text.dnorm_kernel:
[----:B------:R-:W-:Y:S01]  /*0000*/  LDC R1, c[0x0][0x37c] ;  /* 0x0000df00ff017b82 */ /* 0x000fe20000000800 */
[----:B------:R-:W0:Y:S07]  /*0010*/  S2R R3, SR_TID.Z ;  /* 0x0000000000037919 */ /* 0x000e2e0000002300 */
[----:B------:R-:W-:Y:S01]  /*0020*/  S2UR UR4, SR_CTAID.X ;  /* 0x00000000000479c3 */ /* 0x000fe20000002500 */
[----:B------:R-:W1:Y:S01]  /*0030*/  LDCU UR6, c[0x0][0x370] ;  /* 0x00006e00ff0677ac */ /* 0x000e620008000800 */
[----:B------:R-:W2:Y:S01]  /*0040*/  S2R R5, SR_TID.Y ;  /* 0x0000000000057919 */ /* 0x000ea20000002200 */
[----:B------:R-:W3:Y:S01]  /*0050*/  LDCU UR7, c[0x0][0x360] ;  /* 0x00006c00ff0777ac */ /* 0x000ee20008000800 */
[----:B------:R-:W3:Y:S04]  /*0060*/  S2R R7, SR_TID.X ;  /* 0x0000000000077919 */ /* 0x000ee80000002100 */
[----:B------:R-:W1:Y:S01]  /*0070*/  S2UR UR5, SR_CTAID.Y ;  /* 0x00000000000579c3 */ /* 0x000e620000002600 */
[----:B------:R-:W2:Y:S07]  /*0080*/  LDCU UR8, c[0x0][0x364] ;  /* 0x00006c80ff0877ac */ /* 0x000eae0008000800 */
[----:B------:R-:W0:Y:S01]  /*0090*/  LDC R0, c[0x0][0x368] ;  /* 0x0000da00ff007b82 */ /* 0x000e220000000800 */
[----:B-1----:R-:W-:Y:S01]  /*00a0*/  UIMAD UR4, UR5, UR6, UR4 ;  /* 0x00000006050472a4 */ /* 0x002fe2000f8e0204 */
[----:B------:R-:W1:Y:S05]  /*00b0*/  LDCU UR5, c[0x0][0x388] ;  /* 0x00007100ff0577ac */ /* 0x000e6a0008000800 */
[----:B0-----:R-:W-:-:S04]  /*00c0*/  IMAD R0, R0, UR4, R3 ;  /* 0x0000000400007c24 */ /* 0x001fc8000f8e0203 */
[----:B--2---:R-:W-:-:S04]  /*00d0*/  IMAD R0, R0, UR8, R5 ;  /* 0x0000000800007c24 */ /* 0x004fc8000f8e0205 */
[----:B---3--:R-:W-:-:S05]  /*00e0*/  IMAD R3, R0, UR7, R7 ;  /* 0x0000000700037c24 */ /* 0x008fca000f8e0207 */
[----:B-1----:R-:W-:-:S13]  /*00f0*/  ISETP.GE.AND P0, PT, R3, UR5, PT ;  /* 0x0000000503007c0c */ /* 0x002fda000bf06270 */
[----:B------:R-:W-:Y:S05]  /*0100*/  @P0 EXIT ;  /* 0x000000000000094d */ /* 0x000fea0003800000 */
[----:B------:R-:W0:Y:S01]  /*0110*/  LDC.64 R4, c[0x0][0x380] ;  /* 0x0000e000ff047b82 */ /* 0x000e220000000a00 */
[----:B------:R-:W1:Y:S01]  /*0120*/  LDCU.64 UR4, c[0x0][0x358] ;  /* 0x00006b00ff0477ac */ /* 0x000e620008000a00 */
[----:B------:R-:W2:Y:S06]  /*0130*/  LDCU UR6, c[0x0][0x38c] ;  /* 0x00007180ff0677ac */ /* 0x000eac0008000800 */
[----:B------:R-:W3:Y:S01]  /*0140*/  LDC R7, c[0x0][0x390] ;  /* 0x0000e400ff077b82 */ /* 0x000ee20000000800 */
[----:B0-----:R-:W-:-:S05]  /*0150*/  IMAD.WIDE R4, R3, 0x4, R4 ;  /* 0x0000000403047825 */ /* 0x001fca00078e0204 */
[----:B-1----:R-:W2:Y:S01]  /*0160*/  LDG.E R0, desc[UR4][R4.64] ;  /* 0x0000000404007981 */ /* 0x002ea2000c1e1900 */
[----:B------:R-:W-:Y:S01]  /*0170*/  BSSY.RECONVERGENT B0, `(.L_x_0) ;  /* 0x000000d000007945 */ /* 0x000fe20003800200 */
[----:B---3--:R-:W0:Y:S02]  /*0180*/  MUFU.RCP R2, R7 ;  /* 0x0000000700027308 */ /* 0x008e240000001000 */
[----:B0-----:R-:W-:-:S04]  /*0190*/  FFMA R3, R2, -R7, 1 ;  /* 0x3f80000002037423 */ /* 0x001fc80000000807 */
[----:B------:R-:W-:Y:S01]  /*01a0*/  FFMA R3, R2, R3, R2 ;  /* 0x0000000302037223 */ /* 0x000fe20000000002 */
[----:B--2---:R-:W-:-:S04]  /*01b0*/  FADD R0, R0, -UR6 ;  /* 0x8000000600007e21 */ /* 0x004fc80008000000 */
[----:B------:R-:W0:Y:S01]  /*01c0*/  FCHK P0, R0, R7 ;  /* 0x0000000700007302 */ /* 0x000e220000000000 */
[----:B------:R-:W-:-:S04]  /*01d0*/  FFMA R2, R0, R3, RZ ;  /* 0x0000000300027223 */ /* 0x000fc800000000ff */
[----:B------:R-:W-:-:S04]  /*01e0*/  FFMA R6, R2, -R7, R0 ;  /* 0x8000000702067223 */ /* 0x000fc80000000000 */
[----:B------:R-:W-:Y:S01]  /*01f0*/  FFMA R12, R3, R6, R2 ;  /* 0x00000006030c7223 */ /* 0x000fe20000000002 */
[----:B0-----:R-:W-:Y:S06]  /*0200*/  @!P0 BRA `(.L_x_1) ;  /* 0x00000000000c8947 */ /* 0x001fec0003800000 */
[----:B------:R-:W-:-:S07]  /*0210*/  MOV R2, 0x230 ;  /* 0x0000023000027802 */ /* 0x000fce0000000f00 */
[----:B------:R-:W-:Y:S05]  /*0220*/  CALL.REL.NOINC `($__internal_1_$__cuda_sm3x_div_rn_noftz_f32_slowpath) ;  /* 0x0000000800ec7944 */ /* 0x000fea0003c00000 */
[----:B------:R-:W-:-:S07]  /*0230*/  IMAD.MOV.U32 R12, RZ, RZ, R0 ;  /* 0x000000ffff0c7224 */ /* 0x000fce00078e0000 */
.L_x_1:
[----:B------:R-:W-:Y:S05]  /*0240*/  BSYNC.RECONVERGENT B0 ;  /* 0x0000000000007941 */ /* 0x000fea0003800200 */
.L_x_0:
[----:B------:R-:W0:Y:S01]  /*0250*/  F2F.F64.F32 R2, R12 ;  /* 0x0000000c00027310 */ /* 0x000e220000201800 */
[----:B------:R-:W-:Y:S01]  /*0260*/  UMOV UR6, 0xfefa39ef ;  /* 0xfefa39ef00067882 */ /* 0x000fe20000000000 */
[----:B------:R-:W-:Y:S01]  /*0270*/  UMOV UR7, 0x3fe62e42 ;  /* 0x3fe62e4200077882 */ /* 0x000fe20000000000 */
[----:B------:R-:W-:Y:S01]  /*0280*/  BSSY.RECONVERGENT B0, `(.L_x_2) ;  /* 0x000003b000007945 */ /* 0x000fe20003800200 */
[----:B0-----:R-:W-:-:S08]  /*0290*/  DMUL R6, R2, -0.5 ;  /* 0xbfe0000002067828 */ /* 0x001fd00000000000 */
[----:B------:R-:W-:Y:S01]  /*02a0*/  DMUL R2, R2, R6 ;  /* 0x0000000602027228 */ /* 0x000fe20000000000 */
[----:B------:R-:W-:Y:S02]  /*02b0*/  IMAD.MOV.U32 R6, RZ, RZ, 0x652b82fe ;  /* 0x652b82feff067424 */ /* 0x000fe400078e00ff */
[----:B------:R-:W-:-:S06]  /*02c0*/  IMAD.MOV.U32 R7, RZ, RZ, 0x3ff71547 ;  /* 0x3ff71547ff077424 */ /* 0x000fcc00078e00ff */
[----:B------:R-:W-:Y:S01]  /*02d0*/  DFMA R6, R2, R6, 6.75539944105574400000e+15 ;  /* 0x433800000206742b */ /* 0x000fe20000000006 */
[----:B------:R-:W-:-:S07]  /*02e0*/  FSETP.GEU.AND P0, PT, |R3|, 4.1917929649353027344, PT ;  /* 0x4086232b0300780b */ /* 0x000fce0003f0e200 */
[----:B------:R-:W-:-:S08]  /*02f0*/  DADD R8, R6, -6.75539944105574400000e+15 ;  /* 0xc338000006087429 */ /* 0x000fd00000000000 */
[----:B------:R-:W-:Y:S01]  /*0300*/  DFMA R10, R8, -UR6, R2 ;  /* 0x80000006080a7c2b */ /* 0x000fe20008000002 */
[----:B------:R-:W-:Y:S01]  /*0310*/  UMOV UR6, 0x3b39803f ;  /* 0x3b39803f00067882 */ /* 0x000fe20000000000 */
[----:B------:R-:W-:-:S06]  /*0320*/  UMOV UR7, 0x3c7abc9e ;  /* 0x3c7abc9e00077882 */ /* 0x000fcc0000000000 */
[----:B------:R-:W-:Y:S01]  /*0330*/  DFMA R8, R8, -UR6, R10 ;  /* 0x8000000608087c2b */ /* 0x000fe2000800000a */
[----:B------:R-:W-:Y:S01]  /*0340*/  UMOV UR6, 0x69ce2bdf ;  /* 0x69ce2bdf00067882 */ /* 0x000fe20000000000 */
[----:B------:R-:W-:Y:S01]  /*0350*/  IMAD.MOV.U32 R10, RZ, RZ, -0x35dec16 ;  /* 0xfca213eaff0a7424 */ /* 0x000fe200078e00ff */
[----:B------:R-:W-:Y:S01]  /*0360*/  UMOV UR7, 0x3e5ade15 ;  /* 0x3e5ade1500077882 */ /* 0x000fe20000000000 */
[----:B------:R-:W-:-:S06]  /*0370*/  IMAD.MOV.U32 R11, RZ, RZ, 0x3e928af3 ;  /* 0x3e928af3ff0b7424 */ /* 0x000fcc00078e00ff */
[----:B------:R-:W-:Y:S01]  /*0380*/  DFMA R10, R8, UR6, R10 ;  /* 0x00000006080a7c2b */ /* 0x000fe2000800000a */
[----:B------:R-:W-:Y:S01]  /*0390*/  UMOV UR6, 0x62401315 ;  /* 0x6240131500067882 */ /* 0x000fe20000000000 */
[----:B------:R-:W-:-:S06]  /*03a0*/  UMOV UR7, 0x3ec71dee ;  /* 0x3ec71dee00077882 */ /* 0x000fcc0000000000 */
[----:B------:R-:W-:Y:S01]  /*03b0*/  DFMA R10, R8, R10, UR6 ;  /* 0x00000006080a7e2b */ /* 0x000fe2000800000a */
        /* <DEDUP_REMOVED lines=20> */
[----:B------:R-:W-:-:S08]  /*0500*/  DFMA R10, R8, R10, UR6 ;  /* 0x00000006080a7e2b */ /* 0x000fd0000800000a */
[----:B------:R-:W-:-:S08]  /*0510*/  DFMA R10, R8, R10, 1 ;  /* 0x3ff00000080a742b */ /* 0x000fd0000000000a */
[----:B------:R-:W-:-:S10]  /*0520*/  DFMA R8, R8, R10, 1 ;  /* 0x3ff000000808742b */ /* 0x000fd4000000000a */
[----:B------:R-:W-:Y:S02]  /*0530*/  IMAD R11, R6, 0x100000, R9 ;  /* 0x00100000060b7824 */ /* 0x000fe400078e0209 */
[----:B------:R-:W-:Y:S01]  /*0540*/  IMAD.MOV.U32 R10, RZ, RZ, R8 ;  /* 0x000000ffff0a7224 */ /* 0x000fe200078e0008 */
[----:B------:R-:W-:Y:S06]  /*0550*/  @!P0 BRA `(.L_x_3) ;  /* 0x0000000000348947 */ /* 0x000fec0003800000 */
[----:B------:R-:W-:Y:S01]  /*0560*/  FSETP.GEU.AND P1, PT, |R3|, 4.2275390625, PT ;  /* 0x408748000300780b */ /* 0x000fe20003f2e200 */
[C---:B------:R-:W-:Y:S02]  /*0570*/  DADD R10, R2.reuse, +INF ;  /* 0x7ff00000020a7429 */ /* 0x040fe40000000000 */
[----:B------:R-:W-:-:S08]  /*0580*/  DSETP.GEU.AND P0, PT, R2, RZ, PT ;  /* 0x000000ff0200722a */ /* 0x000fd00003f0e000 */
[----:B------:R-:W-:Y:S02]  /*0590*/  FSEL R10, R10, RZ, P0 ;  /* 0x000000ff0a0a7208 */ /* 0x000fe40000000000 */
[----:B------:R-:W-:Y:S01]  /*05a0*/  @!P1 LEA.HI R0, R6, R6, RZ, 0x1 ;  /* 0x0000000606009211 */ /* 0x000fe200078f08ff */
[----:B------:R-:W-:Y:S01]  /*05b0*/  @!P1 IMAD.MOV.U32 R2, RZ, RZ, R8 ;  /* 0x000000ffff029224 */ /* 0x000fe200078e0008 */
[----:B------:R-:W-:Y:S02]  /*05c0*/  FSEL R11, R11, RZ, P0 ;  /* 0x000000ff0b0b7208 */ /* 0x000fe40000000000 */
[----:B------:R-:W-:-:S05]  /*05d0*/  @!P1 SHF.R.S32.HI R3, RZ, 0x1, R0 ;  /* 0x00000001ff039819 */ /* 0x000fca0000011400 */
[----:B------:R-:W-:Y:S02]  /*05e0*/  @!P1 IMAD.IADD R6, R6, 0x1, -R3 ;  /* 0x0000000106069824 */ /* 0x000fe400078e0a03 */
[----:B------:R-:W-:-:S03]  /*05f0*/  @!P1 IMAD R3, R3, 0x100000, R9 ;  /* 0x0010000003039824 */ /* 0x000fc600078e0209 */
[----:B------:R-:W-:Y:S01]  /*0600*/  @!P1 LEA R7, R6, 0x3ff00000, 0x14 ;  /* 0x3ff0000006079811 */ /* 0x000fe200078ea0ff */
[----:B------:R-:W-:-:S06]  /*0610*/  @!P1 IMAD.MOV.U32 R6, RZ, RZ, RZ ;  /* 0x000000ffff069224 */ /* 0x000fcc00078e00ff */
[----:B------:R-:W-:-:S11]  /*0620*/  @!P1 DMUL R10, R2, R6 ;  /* 0x00000006020a9228 */ /* 0x000fd60000000000 */
.L_x_3:
[----:B------:R-:W-:Y:S05]  /*0630*/  BSYNC.RECONVERGENT B0 ;  /* 0x0000000000007941 */ /* 0x000fea0003800200 */
.L_x_2:
[----:B------:R-:W0:Y:S01]  /*0640*/  LDCU UR6, c[0x0][0x390] ;  /* 0x00007200ff0677ac */ /* 0x000e220008000800 */
[----:B------:R-:W-:Y:S01]  /*0650*/  IMAD.MOV.U32 R2, RZ, RZ, 0x1 ;  /* 0x00000001ff027424 */ /* 0x000fe200078e00ff */
[----:B------:R-:W-:Y:S01]  /*0660*/  F2F.F32.F64 R10, R10 ;  /* 0x0000000a000a7310 */ /* 0x000fe20000301000 */
[----:B------:R-:W-:Y:S01]  /*0670*/  BSSY.RECONVERGENT B0, `(.L_x_4) ;  /* 0x0000017000007945 */ /* 0x000fe20003800200 */
[----:B------:R-:W-:-:S06]  /*0680*/  UMOV UR7, 0x40040d93 ;  /* 0x40040d9300077882 */ /* 0x000fcc0000000000 */
[----:B0-----:R-:W0:Y:S01]  /*0690*/  F2F.F64.F32 R6, UR6 ;  /* 0x0000000600067d10 */ /* 0x001e220008201800 */
[----:B------:R-:W-:Y:S02]  /*06a0*/  UMOV UR6, 0x1ff62705 ;  /* 0x1ff6270500067882 */ /* 0x000fe40000000000 */
[----:B0-----:R-:W-:-:S06]  /*06b0*/  DMUL R6, R6, UR6 ;  /* 0x0000000606067c28 */ /* 0x001fcc0008000000 */
[----:B------:R-:W0:Y:S02]  /*06c0*/  MUFU.RCP64H R3, R7 ;  /* 0x0000000700037308 */ /* 0x000e240000001800 */
[----:B0-----:R-:W-:-:S08]  /*06d0*/  DFMA R8, -R6, R2, 1 ;  /* 0x3ff000000608742b */ /* 0x001fd00000000102 */
[----:B------:R-:W-:-:S08]  /*06e0*/  DFMA R8, R8, R8, R8 ;  /* 0x000000080808722b */ /* 0x000fd00000000008 */
[----:B------:R-:W-:Y:S02]  /*06f0*/  DFMA R2, R2, R8, R2 ;  /* 0x000000080202722b */ /* 0x000fe40000000002 */
[----:B------:R-:W0:Y:S06]  /*0700*/  F2F.F64.F32 R8, R10 ;  /* 0x0000000a00087310 */ /* 0x000e2c0000201800 */
[----:B------:R-:W-:-:S08]  /*0710*/  DFMA R12, -R6, R2, 1 ;  /* 0x3ff00000060c742b */ /* 0x000fd00000000102 */
[----:B------:R-:W-:Y:S01]  /*0720*/  DFMA R2, R2, R12, R2 ;  /* 0x0000000c0202722b */ /* 0x000fe20000000002 */
[----:B0-----:R-:W-:-:S07]  /*0730*/  FSETP.GEU.AND P1, PT, |R9|, 6.5827683646048100446e-37, PT ;  /* 0x036000000900780b */ /* 0x001fce0003f2e200 */
[----:B------:R-:W-:-:S08]  /*0740*/  DMUL R12, R8, R2 ;  /* 0x00000002080c7228 */ /* 0x000fd00000000000 */
[----:B------:R-:W-:-:S08]  /*0750*/  DFMA R14, -R6, R12, R8 ;  /* 0x0000000c060e722b */ /* 0x000fd00000000108 */
[----:B------:R-:W-:-:S10]  /*0760*/  DFMA R2, R2, R14, R12 ;  /* 0x0000000e0202722b */ /* 0x000fd4000000000c */
[----:B------:R-:W-:-:S05]  /*0770*/  FFMA R0, RZ, R7, R3 ;  /* 0x00000007ff007223 */ /* 0x000fca0000000003 */
[----:B------:R-:W-:-:S13]  /*0780*/  FSETP.GT.AND P0, PT, |R0|, 1.469367938527859385e-39, PT ;  /* 0x001000000000780b */ /* 0x000fda0003f04200 */
[----:B------:R-:W-:Y:S05]  /*0790*/  @P0 BRA P1, `(.L_x_5) ;  /* 0x0000000000100947 */ /* 0x000fea0000800000 */
[----:B------:R-:W-:-:S07]  /*07a0*/  MOV R0, 0x7c0 ;  /* 0x000007c000007802 */ /* 0x000fce0000000f00 */
[----:B------:R-:W-:Y:S05]  /*07b0*/  CALL.REL.NOINC `($__internal_0_$__cuda_sm20_div_rn_f64_full) ;  /* 0x0000000000187944 */ /* 0x000fea0003c00000 */
[----:B------:R-:W-:Y:S02]  /*07c0*/  IMAD.MOV.U32 R2, RZ, RZ, R12 ;  /* 0x000000ffff027224 */ /* 0x000fe400078e000c */
[----:B------:R-:W-:-:S07]  /*07d0*/  IMAD.MOV.U32 R3, RZ, RZ, R13 ;  /* 0x000000ffff037224 */ /* 0x000fce00078e000d */
.L_x_5:
[----:B------:R-:W-:Y:S05]  /*07e0*/  BSYNC.RECONVERGENT B0 ;  /* 0x0000000000007941 */ /* 0x000fea0003800200 */
.L_x_4:
[----:B------:R-:W0:Y:S02]  /*07f0*/  F2F.F32.F64 R3, R2 ;  /* 0x0000000200037310 */ /* 0x000e240000301000 */
[----:B0-----:R-:W-:Y:S01]  /*0800*/  STG.E desc[UR4][R4.64], R3 ;  /* 0x0000000304007986 */ /* 0x001fe2000c101904 */
[----:B------:R-:W-:Y:S05]  /*0810*/  EXIT ;  /* 0x000000000000794d */ /* 0x000fea0003800000 */
        .weak           $__internal_0_$__cuda_sm20_div_rn_f64_full
        .type           $__internal_0_$__cuda_sm20_div_rn_f64_full,@function
        .size           $__internal_0_$__cuda_sm20_div_rn_f64_full,($__internal_1_$__cuda_sm3x_div_rn_noftz_f32_slowpath - $__internal_0_$__cuda_sm20_div_rn_f64_full)
$__internal_0_$__cuda_sm20_div_rn_f64_full:
[C---:B------:R-:W-:Y:S01]  /*0820*/  FSETP.GEU.AND P0, PT, |R7|.reuse, 1.469367938527859385e-39, PT ;  /* 0x001000000700780b */ /* 0x040fe20003f0e200 */
[----:B------:R-:W-:Y:S01]  /*0830*/  IMAD.MOV.U32 R16, RZ, RZ, 0x1 ;  /* 0x00000001ff107424 */ /* 0x000fe200078e00ff */
[----:B------:R-:W-:Y:S01]  /*0840*/  LOP3.LUT R2, R7, 0x800fffff, RZ, 0xc0, !PT ;  /* 0x800fffff07027812 */ /* 0x000fe200078ec0ff */
[----:B------:R-:W-:Y:S01]  /*0850*/  BSSY.RECONVERGENT B1, `(.L_x_6) ;  /* 0x0000055000017945 */ /* 0x000fe20003800200 */
[C---:B------:R-:W-:Y:S02]  /*0860*/  FSETP.GEU.AND P2, PT, |R9|.reuse, 1.469367938527859385e-39, PT ;  /* 0x001000000900780b */ /* 0x040fe40003f4e200 */
[----:B------:R-:W-:Y:S01]  /*0870*/  LOP3.LUT R3, R2, 0x3ff00000, RZ, 0xfc, !PT ;  /* 0x3ff0000002037812 */ /* 0x000fe200078efcff */
[----:B------:R-:W-:Y:S01]  /*0880*/  IMAD.MOV.U32 R2, RZ, RZ, R6 ;  /* 0x000000ffff027224 */ /* 0x000fe200078e0006 */
[----:B------:R-:W-:Y:S02]  /*0890*/  LOP3.LUT R12, R9, 0x7ff00000, RZ, 0xc0, !PT ;  /* 0x7ff00000090c7812 */ /* 0x000fe400078ec0ff */
[----:B------:R-:W-:-:S03]  /*08a0*/  LOP3.LUT R15, R7, 0x7ff00000, RZ, 0xc0, !PT ;  /* 0x7ff00000070f7812 */ /* 0x000fc600078ec0ff */
[----:B------:R-:W-:Y:S01]  /*08b0*/  @!P0 DMUL R2, R6, 8.98846567431157953865e+307 ;  /* 0x7fe0000006028828 */ /* 0x000fe20000000000 */
[----:B------:R-:W-:-:S03]  /*08c0*/  ISETP.GE.U32.AND P1, PT, R12, R15, PT ;  /* 0x0000000f0c00720c */ /* 0x000fc60003f26070 */
[----:B------:R-:W-:Y:S01]  /*08d0*/  @!P2 LOP3.LUT R13, R7, 0x7ff00000, RZ, 0xc0, !PT ;  /* 0x7ff00000070da812 */ /* 0x000fe200078ec0ff */
[----:B------:R-:W-:Y:S01]  /*08e0*/  @!P2 IMAD.MOV.U32 R18, RZ, RZ, RZ ;  /* 0x000000ffff12a224 */ /* 0x000fe200078e00ff */
[----:B------:R-:W0:Y:S02]  /*08f0*/  MUFU.RCP64H R17, R3 ;  /* 0x0000000300117308 */ /* 0x000e240000001800 */
[----:B------:R-:W-:Y:S01]  /*0900*/  @!P2 ISETP.GE.U32.AND P3, PT, R12, R13, PT ;  /* 0x0000000d0c00a20c */ /* 0x000fe20003f66070 */
[----:B------:R-:W-:-:S05]  /*0910*/  IMAD.MOV.U32 R13, RZ, RZ, 0x1ca00000 ;  /* 0x1ca00000ff0d7424 */ /* 0x000fca00078e00ff */
[----:B------:R-:W-:-:S04]  /*0920*/  @!P2 SEL R19, R13, 0x63400000, !P3 ;  /* 0x634000000d13a807 */ /* 0x000fc80005800000 */
[----:B------:R-:W-:-:S04]  /*0930*/  @!P2 LOP3.LUT R19, R19, 0x80000000, R9, 0xf8, !PT ;  /* 0x800000001313a812 */ /* 0x000fc800078ef809 */
[----:B------:R-:W-:Y:S01]  /*0940*/  @!P2 LOP3.LUT R19, R19, 0x100000, RZ, 0xfc, !PT ;  /* 0x001000001313a812 */ /* 0x000fe200078efcff */
[----:B0-----:R-:W-:-:S08]  /*0950*/  DFMA R10, R16, -R2, 1 ;  /* 0x3ff00000100a742b */ /* 0x001fd00000000802 */
[----:B------:R-:W-:-:S08]  /*0960*/  DFMA R10, R10, R10, R10 ;  /* 0x0000000a0a0a722b */ /* 0x000fd0000000000a */
[----:B------:R-:W-:Y:S01]  /*0970*/  DFMA R16, R16, R10, R16 ;  /* 0x0000000a1010722b */ /* 0x000fe20000000010 */
[----:B------:R-:W-:Y:S01]  /*0980*/  SEL R11, R13, 0x63400000, !P1 ;  /* 0x634000000d0b7807 */ /* 0x000fe20004800000 */
[----:B------:R-:W-:-:S03]  /*0990*/  IMAD.MOV.U32 R10, RZ, RZ, R8 ;  /* 0x000000ffff0a7224 */ /* 0x000fc600078e0008 */
[----:B------:R-:W-:-:S03]  /*09a0*/  LOP3.LUT R11, R11, 0x800fffff, R9, 0xf8, !PT ;  /* 0x800fffff0b0b7812 */ /* 0x000fc600078ef809 */
[----:B------:R-:W-:-:S03]  /*09b0*/  DFMA R20, R16, -R2, 1 ;  /* 0x3ff000001014742b */ /* 0x000fc60000000802 */
[----:B------:R-:W-:-:S05]  /*09c0*/  @!P2 DFMA R10, R10, 2, -R18 ;  /* 0x400000000a0aa82b */ /* 0x000fca0000000812 */
[----:B------:R-:W-:Y:S01]  /*09d0*/  DFMA R16, R16, R20, R16 ;  /* 0x000000141010722b */ /* 0x000fe20000000010 */
[----:B------:R-:W-:Y:S02]  /*09e0*/  IMAD.MOV.U32 R21, RZ, RZ, R12 ;  /* 0x000000ffff157224 */ /* 0x000fe400078e000c */
[----:B------:R-:W-:Y:S01]  /*09f0*/  IMAD.MOV.U32 R20, RZ, RZ, R15 ;  /* 0x000000ffff147224 */ /* 0x000fe200078e000f */
[----:B------:R-:W-:Y:S02]  /*0a00*/  @!P0 LOP3.LUT R20, R3, 0x7ff00000, RZ, 0xc0, !PT ;  /* 0x7ff0000003148812 */ /* 0x000fe400078ec0ff */
[----:B------:R-:W-:Y:S02]  /*0a10*/  @!P2 LOP3.LUT R21, R11, 0x7ff00000, RZ, 0xc0, !PT ;  /* 0x7ff000000b15a812 */ /* 0x000fe400078ec0ff */
[----:B------:R-:W-:Y:S01]  /*0a20*/  DMUL R18, R16, R10 ;  /* 0x0000000a10127228 */ /* 0x000fe20000000000 */
[----:B------:R-:W-:Y:S02]  /*0a30*/  VIADD R23, R20, 0xffffffff ;  /* 0xffffffff14177836 */ /* 0x000fe40000000000 */
[----:B------:R-:W-:-:S05]  /*0a40*/  VIADD R22, R21, 0xffffffff ;  /* 0xffffffff15167836 */ /* 0x000fca0000000000 */
[----:B------:R-:W-:Y:S01]  /*0a50*/  DFMA R14, R18, -R2, R10 ;  /* 0x80000002120e722b */ /* 0x000fe2000000000a */
[----:B------:R-:W-:-:S04]  /*0a60*/  ISETP.GT.U32.AND P0, PT, R22, 0x7feffffe, PT ;  /* 0x7feffffe1600780c */ /* 0x000fc80003f04070 */
[----:B------:R-:W-:-:S03]  /*0a70*/  ISETP.GT.U32.OR P0, PT, R23, 0x7feffffe, P0 ;  /* 0x7feffffe1700780c */ /* 0x000fc60000704470 */
[----:B------:R-:W-:-:S10]  /*0a80*/  DFMA R14, R16, R14, R18 ;  /* 0x0000000e100e722b */ /* 0x000fd40000000012 */
[----:B------:R-:W-:Y:S05]  /*0a90*/  @P0 BRA `(.L_x_7) ;  /* 0x00000000006c0947 */ /* 0x000fea0003800000 */
[----:B------:R-:W-:-:S04]  /*0aa0*/  LOP3.LUT R9, R7, 0x7ff00000, RZ, 0xc0, !PT ;  /* 0x7ff0000007097812 */ /* 0x000fc800078ec0ff */
[CC--:B------:R-:W-:Y:S02]  /*0ab0*/  VIADDMNMX R8, R12.reuse, -R9.reuse, 0xb9600000, !PT ;  /* 0xb96000000c087446 */ /* 0x0c0fe40007800909 */
[----:B------:R-:W-:Y:S02]  /*0ac0*/  ISETP.GE.U32.AND P0, PT, R12, R9, PT ;  /* 0x000000090c00720c */ /* 0x000fe40003f06070 */
[----:B------:R-:W-:Y:S02]  /*0ad0*/  VIMNMX R8, PT, PT, R8, 0x46a00000, PT ;  /* 0x46a0000008087848 */ /* 0x000fe40003fe0100 */
[----:B------:R-:W-:-:S05]  /*0ae0*/  SEL R13, R13, 0x63400000, !P0 ;  /* 0x634000000d0d7807 */ /* 0x000fca0004000000 */
[----:B------:R-:W-:Y:S02]  /*0af0*/  IMAD.IADD R16, R8, 0x1, -R13 ;  /* 0x0000000108107824 */ /* 0x000fe400078e0a0d */
[----:B------:R-:W-:Y:S02]  /*0b00*/  IMAD.MOV.U32 R8, RZ, RZ, RZ ;  /* 0x000000ffff087224 */ /* 0x000fe400078e00ff */
[----:B------:R-:W-:-:S06]  /*0b10*/  VIADD R9, R16, 0x7fe00000 ;  /* 0x7fe0000010097836 */ /* 0x000fcc0000000000 */
[----:B------:R-:W-:-:S10]  /*0b20*/  DMUL R12, R14, R8 ;  /* 0x000000080e0c7228 */ /* 0x000fd40000000000 */
[----:B------:R-:W-:-:S13]  /*0b30*/  FSETP.GTU.AND P0, PT, |R13|, 1.469367938527859385e-39, PT ;  /* 0x001000000d00780b */ /* 0x000fda0003f0c200 */
[----:B------:R-:W-:Y:S05]  /*0b40*/  @P0 BRA `(.L_x_8) ;  /* 0x0000000000940947 */ /* 0x000fea0003800000 */
[----:B------:R-:W-:Y:S01]  /*0b50*/  DFMA R2, R14, -R2, R10 ;  /* 0x800000020e02722b */ /* 0x000fe2000000000a */
[----:B------:R-:W-:-:S09]  /*0b60*/  IMAD.MOV.U32 R8, RZ, RZ, RZ ;  /* 0x000000ffff087224 */ /* 0x000fd200078e00ff */
[C---:B------:R-:W-:Y:S02]  /*0b70*/  FSETP.NEU.AND P0, PT, R3.reuse, RZ, PT ;  /* 0x000000ff0300720b */ /* 0x040fe40003f0d000 */
[----:B------:R-:W-:-:S04]  /*0b80*/  LOP3.LUT R7, R3, 0x80000000, R7, 0x48, !PT ;  /* 0x8000000003077812 */ /* 0x000fc800078e4807 */
[----:B------:R-:W-:-:S07]  /*0b90*/  LOP3.LUT R9, R7, R9, RZ, 0xfc, !PT ;  /* 0x0000000907097212 */ /* 0x000fce00078efcff */
[----:B------:R-:W-:Y:S05]  /*0ba0*/  @!P0 BRA `(.L_x_8) ;  /* 0x00000000007c8947 */ /* 0x000fea0003800000 */
[----:B------:R-:W-:Y:S01]  /*0bb0*/  IMAD.MOV R3, RZ, RZ, -R16 ;  /* 0x000000ffff037224 */ /* 0x000fe200078e0a10 */
[----:B------:R-:W-:Y:S01]  /*0bc0*/  DMUL.RP R8, R14, R8 ;  /* 0x000000080e087228 */ /* 0x000fe20000008000 */
[----:B------:R-:W-:-:S06]  /*0bd0*/  IMAD.MOV.U32 R2, RZ, RZ, RZ ;  /* 0x000000ffff027224 */ /* 0x000fcc00078e00ff */
[----:B------:R-:W-:-:S03]  /*0be0*/  DFMA R2, R12, -R2, R14 ;  /* 0x800000020c02722b */ /* 0x000fc6000000000e */
[----:B------:R-:W-:-:S03]  /*0bf0*/  LOP3.LUT R7, R9, R7, RZ, 0x3c, !PT ;  /* 0x0000000709077212 */ /* 0x000fc600078e3cff */
[----:B------:R-:W-:-:S04]  /*0c00*/  IADD3 R2, PT, PT, -R16, -0x43300000, RZ ;  /* 0xbcd0000010027810 */ /* 0x000fc80007ffe1ff */
[----:B------:R-:W-:-:S04]  /*0c10*/  FSETP.NEU.AND P0, PT, |R3|, R2, PT ;  /* 0x000000020300720b */ /* 0x000fc80003f0d200 */
[----:B------:R-:W-:Y:S02]  /*0c20*/  FSEL R12, R8, R12, !P0 ;  /* 0x0000000c080c7208 */ /* 0x000fe40004000000 */
[----:B------:R-:W-:Y:S01]  /*0c30*/  FSEL R13, R7, R13, !P0 ;  /* 0x0000000d070d7208 */ /* 0x000fe20004000000 */
[----:B------:R-:W-:Y:S06]  /*0c40*/  BRA `(.L_x_8) ;  /* 0x0000000000547947 */ /* 0x000fec0003800000 */
.L_x_7:
[----:B------:R-:W-:-:S14]  /*0c50*/  DSETP.NAN.AND P0, PT, R8, R8, PT ;  /* 0x000000080800722a */ /* 0x000fdc0003f08000 */
[----:B------:R-:W-:Y:S05]  /*0c60*/  @P0 BRA `(.L_x_9) ;  /* 0x0000000000440947 */ /* 0x000fea0003800000 */
[----:B------:R-:W-:-:S14]  /*0c70*/  DSETP.NAN.AND P0, PT, R6, R6, PT ;  /* 0x000000060600722a */ /* 0x000fdc0003f08000 */
[----:B------:R-:W-:Y:S05]  /*0c80*/  @P0 BRA `(.L_x_10) ;  /* 0x0000000000300947 */ /* 0x000fea0003800000 */
[----:B------:R-:W-:Y:S01]  /*0c90*/  ISETP.NE.AND P0, PT, R21, R20, PT ;  /* 0x000000141500720c */ /* 0x000fe20003f05270 */
[----:B------:R-:W-:Y:S02]  /*0ca0*/  IMAD.MOV.U32 R12, RZ, RZ, 0x0 ;  /* 0x00000000ff0c7424 */ /* 0x000fe400078e00ff */
[----:B------:R-:W-:-:S10]  /*0cb0*/  IMAD.MOV.U32 R13, RZ, RZ, -0x80000 ;  /* 0xfff80000ff0d7424 */ /* 0x000fd400078e00ff */
[----:B------:R-:W-:Y:S05]  /*0cc0*/  @!P0 BRA `(.L_x_8) ;  /* 0x0000000000348947 */ /* 0x000fea0003800000 */
[----:B------:R-:W-:Y:S02]  /*0cd0*/  ISETP.NE.AND P0, PT, R21, 0x7ff00000, PT ;  /* 0x7ff000001500780c */ /* 0x000fe40003f05270 */
[----:B------:R-:W-:Y:S02]  /*0ce0*/  LOP3.LUT R13, R9, 0x80000000, R7, 0x48, !PT ;  /* 0x80000000090d7812 */ /* 0x000fe400078e4807 */
[----:B------:R-:W-:-:S13]  /*0cf0*/  ISETP.EQ.OR P0, PT, R20, RZ, !P0 ;  /* 0x000000ff1400720c */ /* 0x000fda0004702670 */
[----:B------:R-:W-:Y:S01]  /*0d00*/  @P0 LOP3.LUT R2, R13, 0x7ff00000, RZ, 0xfc, !PT ;  /* 0x7ff000000d020812 */ /* 0x000fe200078efcff */
[----:B------:R-:W-:Y:S02]  /*0d10*/  @!P0 IMAD.MOV.U32 R12, RZ, RZ, RZ ;  /* 0x000000ffff0c8224 */ /* 0x000fe400078e00ff */
[----:B------:R-:W-:Y:S02]  /*0d20*/  @P0 IMAD.MOV.U32 R12, RZ, RZ, RZ ;  /* 0x000000ffff0c0224 */ /* 0x000fe400078e00ff */
[----:B------:R-:W-:Y:S01]  /*0d30*/  @P0 IMAD.MOV.U32 R13, RZ, RZ, R2 ;  /* 0x000000ffff0d0224 */ /* 0x000fe200078e0002 */
[----:B------:R-:W-:Y:S06]  /*0d40*/  BRA `(.L_x_8) ;  /* 0x0000000000147947 */ /* 0x000fec0003800000 */
.L_x_10:
[----:B------:R-:W-:Y:S01]  /*0d50*/  LOP3.LUT R13, R7, 0x80000, RZ, 0xfc, !PT ;  /* 0x00080000070d7812 */ /* 0x000fe200078efcff */
[----:B------:R-:W-:Y:S01]  /*0d60*/  IMAD.MOV.U32 R12, RZ, RZ, R6 ;  /* 0x000000ffff0c7224 */ /* 0x000fe200078e0006 */
[----:B------:R-:W-:Y:S06]  /*0d70*/  BRA `(.L_x_8) ;  /* 0x0000000000087947 */ /* 0x000fec0003800000 */
.L_x_9:
[----:B------:R-:W-:Y:S01]  /*0d80*/  LOP3.LUT R13, R9, 0x80000, RZ, 0xfc, !PT ;  /* 0x00080000090d7812 */ /* 0x000fe200078efcff */
[----:B------:R-:W-:-:S07]  /*0d90*/  IMAD.MOV.U32 R12, RZ, RZ, R8 ;  /* 0x000000ffff0c7224 */ /* 0x000fce00078e0008 */
.L_x_8:
[----:B------:R-:W-:Y:S05]  /*0da0*/  BSYNC.RECONVERGENT B1 ;  /* 0x0000000000017941 */ /* 0x000fea0003800200 */
.L_x_6:
[----:B------:R-:W-:Y:S02]  /*0db0*/  IMAD.MOV.U32 R2, RZ, RZ, R0 ;  /* 0x000000ffff027224 */ /* 0x000fe400078e0000 */
[----:B------:R-:W-:-:S04]  /*0dc0*/  IMAD.MOV.U32 R3, RZ, RZ, 0x0 ;  /* 0x00000000ff037424 */ /* 0x000fc800078e00ff */
[----:B------:R-:W-:Y:S05]  /*0dd0*/  RET.REL.NODEC R2 `(dnorm_kernel) ;  /* 0xfffffff002887950 */ /* 0x000fea0003c3ffff */
        .weak           $__internal_1_$__cuda_sm3x_div_rn_noftz_f32_slowpath
        .type           $__internal_1_$__cuda_sm3x_div_rn_noftz_f32_slowpath,@function
        .size           $__internal_1_$__cuda_sm3x_div_rn_noftz_f32_slowpath,(.L_x_24 - $__internal_1_$__cuda_sm3x_div_rn_noftz_f32_slowpath)
$__internal_1_$__cuda_sm3x_div_rn_noftz_f32_slowpath:
[----:B------:R-:W0:Y:S01]  /*0de0*/  LDC R3, c[0x0][0x390] ;  /* 0x0000e400ff037b82 */ /* 0x000e220000000800 */
[--C-:B------:R-:W-:Y:S01]  /*0df0*/  SHF.R.U32.HI R6, RZ, 0x17, R0.reuse ;  /* 0x00000017ff067819 */ /* 0x100fe20000011600 */
[----:B------:R-:W1:Y:S01]  /*0e00*/  LDCU UR6, c[0x0][0x390] ;  /* 0x00007200ff0677ac */ /* 0x000e620008000800 */
[----:B------:R-:W-:Y:S01]  /*0e10*/  BSSY.RECONVERGENT B1, `(.L_x_11) ;  /* 0x0000064000017945 */ /* 0x000fe20003800200 */
[----:B------:R-:W-:Y:S01]  /*0e20*/  IMAD.MOV.U32 R8, RZ, RZ, R0 ;  /* 0x000000ffff087224 */ /* 0x000fe200078e0000 */
[----:B------:R-:W-:-:S05]  /*0e30*/  LOP3.LUT R6, R6, 0xff, RZ, 0xc0, !PT ;  /* 0x000000ff06067812 */ /* 0x000fca00078ec0ff */
[----:B------:R-:W-:Y:S02]  /*0e40*/  VIADD R11, R6, 0xffffffff ;  /* 0xffffffff060b7836 */ /* 0x000fe40000000000 */
[----:B-1----:R-:W-:Y:S01]  /*0e50*/  IMAD.U32 R9, RZ, RZ, UR6 ;  /* 0x00000006ff097e24 */ /* 0x002fe2000f8e00ff */
[----:B0-----:R-:W-:-:S04]  /*0e60*/  SHF.R.U32.HI R7, RZ, 0x17, R3 ;  /* 0x00000017ff077819 */ /* 0x001fc80000011603 */
[----:B------:R-:W-:-:S05]  /*0e70*/  LOP3.LUT R7, R7, 0xff, RZ, 0xc0, !PT ;  /* 0x000000ff07077812 */ /* 0x000fca00078ec0ff */
[----:B------:R-:W-:-:S05]  /*0e80*/  VIADD R12, R7, 0xffffffff ;  /* 0xffffffff070c7836 */ /* 0x000fca0000000000 */
[----:B------:R-:W-:-:S04]  /*0e90*/  ISETP.GT.U32.AND P0, PT, R12, 0xfd, PT ;  /* 0x000000fd0c00780c */ /* 0x000fc80003f04070 */
[----:B------:R-:W-:-:S13]  /*0ea0*/  ISETP.GT.U32.OR P0, PT, R11, 0xfd, P0 ;  /* 0x000000fd0b00780c */ /* 0x000fda0000704470 */
[----:B------:R-:W-:Y:S01]  /*0eb0*/  @!P0 IMAD.MOV.U32 R10, RZ, RZ, RZ ;  /* 0x000000ffff0a8224 */ /* 0x000fe200078e00ff */
[----:B------:R-:W-:Y:S06]  /*0ec0*/  @!P0 BRA `(.L_x_12) ;  /* 0x00000000005c8947 */ /* 0x000fec0003800000 */
[----:B------:R-:W-:Y:S02]  /*0ed0*/  FSETP.GTU.FTZ.AND P1, PT, |R3|, +INF , PT ;  /* 0x7f8000000300780b */ /* 0x000fe40003f3c200 */
[----:B------:R-:W-:-:S04]  /*0ee0*/  FSETP.GTU.FTZ.AND P0, PT, |R0|, +INF , PT ;  /* 0x7f8000000000780b */ /* 0x000fc80003f1c200 */
[----:B------:R-:W-:-:S13]  /*0ef0*/  PLOP3.LUT P0, PT, P0, P1, PT, 0xf8, 0x8f ;  /* 0x00000000008f781c */ /* 0x000fda0000703f70 */
[----:B------:R-:W-:Y:S05]  /*0f00*/  @P0 BRA `(.L_x_13) ;  /* 0x00000004004c0947 */ /* 0x000fea0003800000 */
[----:B------:R-:W-:-:S13]  /*0f10*/  LOP3.LUT P0, RZ, R9, 0x7fffffff, R8, 0xc8, !PT ;  /* 0x7fffffff09ff7812 */ /* 0x000fda000780c808 */
[----:B------:R-:W-:Y:S05]  /*0f20*/  @!P0 BRA `(.L_x_14) ;  /* 0x00000004003c8947 */ /* 0x000fea0003800000 */
[C---:B------:R-:W-:Y:S02]  /*0f30*/  FSETP.NEU.FTZ.AND P2, PT, |R0|.reuse, +INF , PT ;  /* 0x7f8000000000780b */ /* 0x040fe40003f5d200 */
[----:B------:R-:W-:Y:S02]  /*0f40*/  FSETP.NEU.FTZ.AND P1, PT, |R3|, +INF , PT ;  /* 0x7f8000000300780b */ /* 0x000fe40003f3d200 */
[----:B------:R-:W-:-:S11]  /*0f50*/  FSETP.NEU.FTZ.AND P0, PT, |R0|, +INF , PT ;  /* 0x7f8000000000780b */ /* 0x000fd60003f1d200 */
[----:B------:R-:W-:Y:S05]  /*0f60*/  @!P1 BRA !P2, `(.L_x_14) ;  /* 0x00000004002c9947 */ /* 0x000fea0005000000 */
[----:B------:R-:W-:-:S04]  /*0f70*/  LOP3.LUT P2, RZ, R8, 0x7fffffff, RZ, 0xc0, !PT ;  /* 0x7fffffff08ff7812 */ /* 0x000fc8000784c0ff */
[----:B------:R-:W-:-:S13]  /*0f80*/  PLOP3.LUT P1, PT, P1, P2, PT, 0x2f, 0xf2 ;  /* 0x0000000000f2781c */ /* 0x000fda0000f24577 */
[----:B------:R-:W-:Y:S05]  /*0f90*/  @P1 BRA `(.L_x_15) ;  /* 0x0000000400181947 */ /* 0x000fea0003800000 */
[----:B------:R-:W-:-:S04]  /*0fa0*/  LOP3.LUT P1, RZ, R9, 0x7fffffff, RZ, 0xc0, !PT ;  /* 0x7fffffff09ff7812 */ /* 0x000fc8000782c0ff */
[----:B------:R-:W-:-:S13]  /*0fb0*/  PLOP3.LUT P0, PT, P0, P1, PT, 0x2f, 0xf2 ;  /* 0x0000000000f2781c */ /* 0x000fda0000702577 */
[----:B------:R-:W-:Y:S05]  /*0fc0*/  @P0 BRA `(.L_x_16) ;  /* 0x0000000400000947 */ /* 0x000fea0003800000 */
[----:B------:R-:W-:Y:S02]  /*0fd0*/  ISETP.GE.AND P0, PT, R11, RZ, PT ;  /* 0x000000ff0b00720c */ /* 0x000fe40003f06270 */
[----:B------:R-:W-:-:S11]  /*0fe0*/  ISETP.GE.AND P1, PT, R12, RZ, PT ;  /* 0x000000ff0c00720c */ /* 0x000fd60003f26270 */
[----:B------:R-:W-:Y:S02]  /*0ff0*/  @P0 IMAD.MOV.U32 R10, RZ, RZ, RZ ;  /* 0x000000ffff0a0224 */ /* 0x000fe400078e00ff */
[----:B------:R-:W-:Y:S01]  /*1000*/  @!P0 FFMA R8, R0, 1.84467440737095516160e+19, RZ ;  /* 0x5f80000000088823 */ /* 0x000fe200000000ff */
[----:B------:R-:W-:Y:S02]  /*1010*/  @!P0 IMAD.MOV.U32 R10, RZ, RZ, -0x40 ;  /* 0xffffffc0ff0a8424 */ /* 0x000fe400078e00ff */
[----:B------:R-:W-:Y:S02]  /*1020*/  @!P1 FFMA R9, R3, 1.84467440737095516160e+19, RZ ;  /* 0x5f80000003099823 */ /* 0x000fe400000000ff */
[----:B------:R-:W-:-:S07]  /*1030*/  @!P1 VIADD R10, R10, 0x40 ;  /* 0x000000400a0a9836 */ /* 0x000fce0000000000 */
.L_x_12:
[----:B------:R-:W-:Y:S01]  /*1040*/  LEA R0, R7, 0xc0800000, 0x17 ;  /* 0xc080000007007811 */ /* 0x000fe200078eb8ff */
[----:B------:R-:W-:Y:S01]  /*1050*/  VIADD R6, R6, 0xffffff81 ;  /* 0xffffff8106067836 */ /* 0x000fe20000000000 */
[----:B------:R-:W-:Y:S03]  /*1060*/  BSSY.RECONVERGENT B2, `(.L_x_17) ;  /* 0x0000035000027945 */ /* 0x000fe60003800200 */
[----:B------:R-:W-:Y:S01]  /*1070*/  IMAD.IADD R9, R9, 0x1, -R0 ;  /* 0x0000000109097824 */ /* 0x000fe200078e0a00 */
[C---:B------:R-:W-:Y:S01]  /*1080*/  IADD3 R7, PT, PT, R6.reuse, 0x7f, -R7 ;  /* 0x0000007f06077810 */ /* 0x040fe20007ffe807 */
[----:B------:R-:W-:Y:S02]  /*1090*/  IMAD R0, R6, -0x800000, R8 ;  /* 0xff80000006007824 */ /* 0x000fe400078e0208 */
[----:B------:R-:W0:Y:S01]  /*10a0*/  MUFU.RCP R3, R9 ;  /* 0x0000000900037308 */ /* 0x000e220000001000 */
[----:B------:R-:W-:Y:S01]  /*10b0*/  FADD.FTZ R11, -R9, -RZ ;  /* 0x800000ff090b7221 */ /* 0x000fe20000010100 */
[----:B------:R-:W-:-:S03]  /*10c0*/  IMAD.IADD R7, R7, 0x1, R10 ;  /* 0x0000000107077824 */ /* 0x000fc600078e020a */
[----:B0-----:R-:W-:-:S04]  /*10d0*/  FFMA R12, R3, R11, 1 ;  /* 0x3f800000030c7423 */ /* 0x001fc8000000000b */
[----:B------:R-:W-:-:S04]  /*10e0*/  FFMA R12, R3, R12, R3 ;  /* 0x0000000c030c7223 */ /* 0x000fc80000000003 */
[----:B------:R-:W-:-:S04]  /*10f0*/  FFMA R3, R0, R12, RZ ;  /* 0x0000000c00037223 */ /* 0x000fc800000000ff */
[----:B------:R-:W-:-:S04]  /*1100*/  FFMA R8, R11, R3, R0 ;  /* 0x000000030b087223 */ /* 0x000fc80000000000 */
[----:B------:R-:W-:-:S04]  /*1110*/  FFMA R13, R12, R8, R3 ;  /* 0x000000080c0d7223 */ /* 0x000fc80000000003 */
[----:B------:R-:W-:-:S04]  /*1120*/  FFMA R8, R11, R13, R0 ;  /* 0x0000000d0b087223 */ /* 0x000fc80000000000 */
[----:B------:R-:W-:-:S05]  /*1130*/  FFMA R0, R12, R8, R13 ;  /* 0x000000080c007223 */ /* 0x000fca000000000d */
[----:B------:R-:W-:-:S04]  /*1140*/  SHF.R.U32.HI R3, RZ, 0x17, R0 ;  /* 0x00000017ff037819 */ /* 0x000fc80000011600 */
[----:B------:R-:W-:-:S05]  /*1150*/  LOP3.LUT R3, R3, 0xff, RZ, 0xc0, !PT ;  /* 0x000000ff03037812 */ /* 0x000fca00078ec0ff */
[----:B------:R-:W-:-:S04]  /*1160*/  IMAD.IADD R9, R3, 0x1, R7 ;  /* 0x0000000103097824 */ /* 0x000fc800078e0207 */
[----:B------:R-:W-:-:S05]  /*1170*/  VIADD R3, R9, 0xffffffff ;  /* 0xffffffff09037836 */ /* 0x000fca0000000000 */
[----:B------:R-:W-:-:S13]  /*1180*/  ISETP.GE.U32.AND P0, PT, R3, 0xfe, PT ;  /* 0x000000fe0300780c */ /* 0x000fda0003f06070 */
[----:B------:R-:W-:Y:S05]  /*1190*/  @!P0 BRA `(.L_x_18) ;  /* 0x0000000000808947 */ /* 0x000fea0003800000 */
[----:B------:R-:W-:-:S13]  /*11a0*/  ISETP.GT.AND P0, PT, R9, 0xfe, PT ;  /* 0x000000fe0900780c */ /* 0x000fda0003f04270 */
[----:B------:R-:W-:Y:S05]  /*11b0*/  @P0 BRA `(.L_x_19) ;  /* 0x00000000006c0947 */ /* 0x000fea0003800000 */
[----:B------:R-:W-:-:S13]  /*11c0*/  ISETP.GE.AND P0, PT, R9, 0x1, PT ;  /* 0x000000010900780c */ /* 0x000fda0003f06270 */
[----:B------:R-:W-:Y:S05]  /*11d0*/  @P0 BRA `(.L_x_20) ;  /* 0x0000000000740947 */ /* 0x000fea0003800000 */
[----:B------:R-:W-:Y:S02]  /*11e0*/  ISETP.GE.AND P0, PT, R9, -0x18, PT ;  /* 0xffffffe80900780c */ /* 0x000fe40003f06270 */
[----:B------:R-:W-:-:S11]  /*11f0*/  LOP3.LUT R0, R0, 0x80000000, RZ, 0xc0, !PT ;  /* 0x8000000000007812 */ /* 0x000fd600078ec0ff */
[----:B------:R-:W-:Y:S05]  /*1200*/  @!P0 BRA `(.L_x_20) ;  /* 0x0000000000688947 */ /* 0x000fea0003800000 */
[CCC-:B------:R-:W-:Y:S01]  /*1210*/  FFMA.RZ R3, R12.reuse, R8.reuse, R13.reuse ;  /* 0x000000080c037223 */ /* 0x1c0fe2000000c00d */
[CCC-:B------:R-:W-:Y:S01]  /*1220*/  FFMA.RM R6, R12.reuse, R8.reuse, R13.reuse ;  /* 0x000000080c067223 */ /* 0x1c0fe2000000400d */
[C---:B------:R-:W-:Y:S02]  /*1230*/  ISETP.NE.AND P2, PT, R9.reuse, RZ, PT ;  /* 0x000000ff0900720c */ /* 0x040fe40003f45270 */
[----:B------:R-:W-:Y:S02]  /*1240*/  ISETP.NE.AND P1, PT, R9, RZ, PT ;  /* 0x000000ff0900720c */ /* 0x000fe40003f25270 */
[----:B------:R-:W-:Y:S01]  /*1250*/  LOP3.LUT R7, R3, 0x7fffff, RZ, 0xc0, !PT ;  /* 0x007fffff03077812 */ /* 0x000fe200078ec0ff */
[----:B------:R-:W-:Y:S01]  /*1260*/  FFMA.RP R3, R12, R8, R13 ;  /* 0x000000080c037223 */ /* 0x000fe2000000800d */
[----:B------:R-:W-:Y:S02]  /*1270*/  VIADD R8, R9, 0x20 ;  /* 0x0000002009087836 */ /* 0x000fe40000000000 */
[----:B------:R-:W-:Y:S01]  /*1280*/  LOP3.LUT R7, R7, 0x800000, RZ, 0xfc, !PT ;  /* 0x0080000007077812 */ /* 0x000fe200078efcff */
[----:B------:R-:W-:Y:S01]  /*1290*/  IMAD.MOV R9, RZ, RZ, -R9 ;  /* 0x000000ffff097224 */ /* 0x000fe200078e0a09 */
[----:B------:R-:W-:-:S02]  /*12a0*/  FSETP.NEU.FTZ.AND P0, PT, R3, R6, PT ;  /* 0x000000060300720b */ /* 0x000fc40003f1d000 */
[----:B------:R-:W-:Y:S02]  /*12b0*/  SHF.L.U32 R8, R7, R8, RZ ;  /* 0x0000000807087219 */ /* 0x000fe400000006ff */
[----:B------:R-:W-:Y:S02]  /*12c0*/  SEL R6, R9, RZ, P2 ;  /* 0x000000ff09067207 */ /* 0x000fe40001000000 */
[----:B------:R-:W-:Y:S02]  /*12d0*/  ISETP.NE.AND P1, PT, R8, RZ, P1 ;  /* 0x000000ff0800720c */ /* 0x000fe40000f25270 */
[----:B------:R-:W-:Y:S02]  /*12e0*/  SHF.R.U32.HI R6, RZ, R6, R7 ;  /* 0x00000006ff067219 */ /* 0x000fe40000011607 */
[----:B------:R-:W-:Y:S02]  /*12f0*/  PLOP3.LUT P0, PT, P0, P1, PT, 0xf8, 0x8f ;  /* 0x00000000008f781c */ /* 0x000fe40000703f70 */
[----:B------:R-:W-:-:S02]  /*1300*/  SHF.R.U32.HI R8, RZ, 0x1, R6 ;  /* 0x00000001ff087819 */ /* 0x000fc40000011606 */
[----:B------:R-:W-:-:S04]  /*1310*/  SEL R3, RZ, 0x1, !P0 ;  /* 0x00000001ff037807 */ /* 0x000fc80004000000 */
[----:B------:R-:W-:-:S04]  /*1320*/  LOP3.LUT R3, R3, 0x1, R8, 0xf8, !PT ;  /* 0x0000000103037812 */ /* 0x000fc800078ef808 */
[----:B------:R-:W-:-:S05]  /*1330*/  LOP3.LUT R3, R3, R6, RZ, 0xc0, !PT ;  /* 0x0000000603037212 */ /* 0x000fca00078ec0ff */
[----:B------:R-:W-:-:S05]  /*1340*/  IMAD.IADD R3, R8, 0x1, R3 ;  /* 0x0000000108037824 */ /* 0x000fca00078e0203 */
[----:B------:R-:W-:Y:S01]  /*1350*/  LOP3.LUT R0, R3, R0, RZ, 0xfc, !PT ;  /* 0x0000000003007212 */ /* 0x000fe200078efcff */
[----:B------:R-:W-:Y:S06]  /*1360*/  BRA `(.L_x_20) ;  /* 0x0000000000107947 */ /* 0x000fec0003800000 */
.L_x_19:
[----:B------:R-:W-:-:S04]  /*1370*/  LOP3.LUT R0, R0, 0x80000000, RZ, 0xc0, !PT ;  /* 0x8000000000007812 */ /* 0x000fc800078ec0ff */
[----:B------:R-:W-:Y:S01]  /*1380*/  LOP3.LUT R0, R0, 0x7f800000, RZ, 0xfc, !PT ;  /* 0x7f80000000007812 */ /* 0x000fe200078efcff */
[----:B------:R-:W-:Y:S06]  /*1390*/  BRA `(.L_x_20) ;  /* 0x0000000000047947 */ /* 0x000fec0003800000 */
.L_x_18:
[----:B------:R-:W-:-:S07]  /*13a0*/  IMAD R0, R7, 0x800000, R0 ;  /* 0x0080000007007824 */ /* 0x000fce00078e0200 */
.L_x_20:
[----:B------:R-:W-:Y:S05]  /*13b0*/  BSYNC.RECONVERGENT B2 ;  /* 0x0000000000027941 */ /* 0x000fea0003800200 */
.L_x_17:
[----:B------:R-:W-:Y:S05]  /*13c0*/  BRA `(.L_x_21) ;  /* 0x0000000000207947 */ /* 0x000fea0003800000 */
.L_x_16:
[----:B------:R-:W-:-:S04]  /*13d0*/  LOP3.LUT R0, R9, 0x80000000, R8, 0x48, !PT ;  /* 0x8000000009007812 */ /* 0x000fc800078e4808 */
[----:B------:R-:W-:Y:S01]  /*13e0*/  LOP3.LUT R0, R0, 0x7f800000, RZ, 0xfc, !PT ;  /* 0x7f80000000007812 */ /* 0x000fe200078efcff */
[----:B------:R-:W-:Y:S06]  /*13f0*/  BRA `(.L_x_21) ;  /* 0x0000000000147947 */ /* 0x000fec0003800000 */
.L_x_15:
[----:B------:R-:W-:Y:S01]  /*1400*/  LOP3.LUT R0, R9, 0x80000000, R8, 0x48, !PT ;  /* 0x8000000009007812 */ /* 0x000fe200078e4808 */
[----:B------:R-:W-:Y:S06]  /*1410*/  BRA `(.L_x_21) ;  /* 0x00000000000c7947 */ /* 0x000fec0003800000 */
.L_x_14:
[----:B------:R-:W0:Y:S01]  /*1420*/  MUFU.RSQ R0, -QNAN ;  /* 0xffc0000000007908 */ /* 0x000e220000001400 */
[----:B------:R-:W-:Y:S05]  /*1430*/  BRA `(.L_x_21) ;  /* 0x0000000000047947 */ /* 0x000fea0003800000 */
.L_x_13:
[----:B------:R-:W-:-:S07]  /*1440*/  FADD.FTZ R0, R0, R3 ;  /* 0x0000000300007221 */ /* 0x000fce0000010000 */
.L_x_21:
[----:B------:R-:W-:Y:S05]  /*1450*/  BSYNC.RECONVERGENT B1 ;  /* 0x0000000000017941 */ /* 0x000fea0003800200 */
.L_x_11:
[----:B------:R-:W-:-:S04]  /*1460*/  IMAD.MOV.U32 R3, RZ, RZ, 0x0 ;  /* 0x00000000ff037424 */ /* 0x000fc800078e00ff */
[----:B0-----:R-:W-:Y:S05]  /*1470*/  RET.REL.NODEC R2 `(dnorm_kernel) ;  /* 0xffffffe802e07950 */ /* 0x001fea0003c3ffff */
.L_x_22:
[----:B------:R-:W-:-:S00]  /*1480*/  BRA `(.L_x_22) ;  /* 0xfffffffc00fc7947 */ /* 0x000fc0000383ffff */
[----:B------:R-:W-:-:S00]  /*1490*/  NOP ;  /* 0x0000000000007918 */ /* 0x000fc00000000000 */
        /* <DEDUP_REMOVED lines=14> */
.L_x_24:


//--------------------- .nv.shared.reserved.0     --------------------------
	.section	.nv.shared.reserved.0,"aw",@nobits
	.weak		__nv_reservedSMEM_offset_0_alias
	.size		__nv_reservedSMEM_offset_0_alias, 0, 64
	.other		__nv_reservedSMEM_offset_0_alias,@"STO_CUDA_RESERVED_SHARED STV_DEFAULT"
__nv_reservedSMEM_offset_0_alias:
	.zero		0
	.zero		64


//--------------------- .nv.constant0.dnorm_kernel --------------------------
	.section	.nv.constant0.dnorm_kernel,"a",@progbits
	.sectionflags	@""
	.align	4
.nv.constant0.dnorm_kernel:
	.zero		916


//--------------------- SYMBOLS --------------------------

	.type		.nv.reservedSmem.offset0,@object
	.size		.nv.reservedSmem.offset0,0x4
